//
// Generated by NVIDIA NVVM Compiler
//
// Compiler Build ID: CL-36424714
// Cuda compilation tools, release 13.0, V13.0.88
// Based on NVVM 20.0.0
//

.version 9.0
.target sm_100
.address_size 64

	// .globl	_Z9print_bufPci
.extern .func  (.param .b32 func_retval0) vprintf
(
	.param .b64 vprintf_param_0,
	.param .b64 vprintf_param_1
)
;
.global .align 1 .b8 $str[11] = {98, 117, 102, 32, 105, 115, 32, 37, 112, 10};
.global .align 1 .b8 $str$1[11] = {108, 101, 110, 32, 105, 115, 32, 37, 100, 10};
.global .align 1 .b8 $str$2[14] = {98, 117, 102, 91, 48, 93, 32, 105, 115, 32, 37, 100, 10};
.global .align 1 .b8 $str$3[9] = {98, 117, 102, 58, 32, 37, 100, 10};
.global .align 1 .b8 $str$4[19] = {98, 117, 102, 32, 97, 115, 32, 115, 116, 114, 105, 110, 103, 58, 32, 37, 115, 10};
.global .align 1 .b8 $str$5[7] = {100, 111, 110, 101, 46, 10};

.visible .entry _Z9print_bufPci(
	.param .u64 .ptr .align 1 _Z9print_bufPci_param_0,
	.param .u32 _Z9print_bufPci_param_1
)
{
	.local .align 8 .b8 	__local_depot0[8];
	.reg .b64 	%SP;
	.reg .b64 	%SPL;
	.reg .pred 	%p<10>;
	.reg .b32 	%r<121>;
	.reg .b64 	%rd<41>;

	mov.u64 	%SPL, __local_depot0;
	cvta.local.u64 	%SP, %SPL;
	ld.param.u64 	%rd9, [_Z9print_bufPci_param_0];
	ld.param.u32 	%r16, [_Z9print_bufPci_param_1];
	cvta.to.global.u64 	%rd1, %rd9;
	add.u64 	%rd10, %SP, 0;
	add.u64 	%rd2, %SPL, 0;
	st.local.u64 	[%rd2], %rd9;
	mov.u64 	%rd11, $str;
	cvta.global.u64 	%rd12, %rd11;
	{ // callseq 0, 0
	.param .b64 param0;
	st.param.b64 	[param0], %rd12;
	.param .b64 param1;
	st.param.b64 	[param1], %rd10;
	.param .b32 retval0;
	call.uni (retval0), 
	vprintf, 
	(
	param0, 
	param1
	);
	ld.param.b32 	%r17, [retval0];
	} // callseq 0
	st.local.u32 	[%rd2], %r16;
	mov.u64 	%rd13, $str$1;
	cvta.global.u64 	%rd14, %rd13;
	{ // callseq 1, 0
	.param .b64 param0;
	st.param.b64 	[param0], %rd14;
	.param .b64 param1;
	st.param.b64 	[param1], %rd10;
	.param .b32 retval0;
	call.uni (retval0), 
	vprintf, 
	(
	param0, 
	param1
	);
	ld.param.b32 	%r19, [retval0];
	} // callseq 1
	ld.global.s8 	%r21, [%rd1];
	st.local.u32 	[%rd2], %r21;
	mov.u64 	%rd15, $str$2;
	cvta.global.u64 	%rd16, %rd15;
	{ // callseq 2, 0
	.param .b64 param0;
	st.param.b64 	[param0], %rd16;
	.param .b64 param1;
	st.param.b64 	[param1], %rd10;
	.param .b32 retval0;
	call.uni (retval0), 
	vprintf, 
	(
	param0, 
	param1
	);
	ld.param.b32 	%r22, [retval0];
	} // callseq 2
	setp.lt.s32 	%p1, %r16, 1;
	@%p1 bra 	$L__BB0_13;
	and.b32  	%r1, %r16, 15;
	setp.lt.u32 	%p2, %r16, 16;
	mov.b32 	%r118, 0;
	@%p2 bra 	$L__BB0_4;
	and.b32  	%r118, %r16, 2147483632;
	neg.s32 	%r116, %r118;
	add.s64 	%rd39, %rd1, 7;
	mov.u64 	%rd17, $str$3;
$L__BB0_3:
	.pragma "nounroll";
	ld.global.s8 	%r25, [%rd39+-7];
	st.local.u32 	[%rd2], %r25;
	cvta.global.u64 	%rd18, %rd17;
	{ // callseq 3, 0
	.param .b64 param0;
	st.param.b64 	[param0], %rd18;
	.param .b64 param1;
	st.param.b64 	[param1], %rd10;
	.param .b32 retval0;
	call.uni (retval0), 
	vprintf, 
	(
	param0, 
	param1
	);
	ld.param.b32 	%r26, [retval0];
	} // callseq 3
	ld.global.s8 	%r28, [%rd39+-6];
	st.local.u32 	[%rd2], %r28;
	{ // callseq 4, 0
	.param .b64 param0;
	st.param.b64 	[param0], %rd18;
	.param .b64 param1;
	st.param.b64 	[param1], %rd10;
	.param .b32 retval0;
	call.uni (retval0), 
	vprintf, 
	(
	param0, 
	param1
	);
	ld.param.b32 	%r29, [retval0];
	} // callseq 4
	ld.global.s8 	%r31, [%rd39+-5];
	st.local.u32 	[%rd2], %r31;
	{ // callseq 5, 0
	.param .b64 param0;
	st.param.b64 	[param0], %rd18;
	.param .b64 param1;
	st.param.b64 	[param1], %rd10;
	.param .b32 retval0;
	call.uni (retval0), 
	vprintf, 
	(
	param0, 
	param1
	);
	ld.param.b32 	%r32, [retval0];
	} // callseq 5
	ld.global.s8 	%r34, [%rd39+-4];
	st.local.u32 	[%rd2], %r34;
	{ // callseq 6, 0
	.param .b64 param0;
	st.param.b64 	[param0], %rd18;
	.param .b64 param1;
	st.param.b64 	[param1], %rd10;
	.param .b32 retval0;
	call.uni (retval0), 
	vprintf, 
	(
	param0, 
	param1
	);
	ld.param.b32 	%r35, [retval0];
	} // callseq 6
	ld.global.s8 	%r37, [%rd39+-3];
	st.local.u32 	[%rd2], %r37;
	{ // callseq 7, 0
	.param .b64 param0;
	st.param.b64 	[param0], %rd18;
	.param .b64 param1;
	st.param.b64 	[param1], %rd10;
	.param .b32 retval0;
	call.uni (retval0), 
	vprintf, 
	(
	param0, 
	param1
	);
	ld.param.b32 	%r38, [retval0];
	} // callseq 7
	ld.global.s8 	%r40, [%rd39+-2];
	st.local.u32 	[%rd2], %r40;
	{ // callseq 8, 0
	.param .b64 param0;
	st.param.b64 	[param0], %rd18;
	.param .b64 param1;
	st.param.b64 	[param1], %rd10;
	.param .b32 retval0;
	call.uni (retval0), 
	vprintf, 
	(
	param0, 
	param1
	);
	ld.param.b32 	%r41, [retval0];
	} // callseq 8
	ld.global.s8 	%r43, [%rd39+-1];
	st.local.u32 	[%rd2], %r43;
	{ // callseq 9, 0
	.param .b64 param0;
	st.param.b64 	[param0], %rd18;
	.param .b64 param1;
	st.param.b64 	[param1], %rd10;
	.param .b32 retval0;
	call.uni (retval0), 
	vprintf, 
	(
	param0, 
	param1
	);
	ld.param.b32 	%r44, [retval0];
	} // callseq 9
	ld.global.s8 	%r46, [%rd39];
	st.local.u32 	[%rd2], %r46;
	{ // callseq 10, 0
	.param .b64 param0;
	st.param.b64 	[param0], %rd18;
	.param .b64 param1;
	st.param.b64 	[param1], %rd10;
	.param .b32 retval0;
	call.uni (retval0), 
	vprintf, 
	(
	param0, 
	param1
	);
	ld.param.b32 	%r47, [retval0];
	} // callseq 10
	ld.global.s8 	%r49, [%rd39+1];
	st.local.u32 	[%rd2], %r49;
	{ // callseq 11, 0
	.param .b64 param0;
	st.param.b64 	[param0], %rd18;
	.param .b64 param1;
	st.param.b64 	[param1], %rd10;
	.param .b32 retval0;
	call.uni (retval0), 
	vprintf, 
	(
	param0, 
	param1
	);
	ld.param.b32 	%r50, [retval0];
	} // callseq 11
	ld.global.s8 	%r52, [%rd39+2];
	st.local.u32 	[%rd2], %r52;
	{ // callseq 12, 0
	.param .b64 param0;
	st.param.b64 	[param0], %rd18;
	.param .b64 param1;
	st.param.b64 	[param1], %rd10;
	.param .b32 retval0;
	call.uni (retval0), 
	vprintf, 
	(
	param0, 
	param1
	);
	ld.param.b32 	%r53, [retval0];
	} // callseq 12
	ld.global.s8 	%r55, [%rd39+3];
	st.local.u32 	[%rd2], %r55;
	{ // callseq 13, 0
	.param .b64 param0;
	st.param.b64 	[param0], %rd18;
	.param .b64 param1;
	st.param.b64 	[param1], %rd10;
	.param .b32 retval0;
	call.uni (retval0), 
	vprintf, 
	(
	param0, 
	param1
	);
	ld.param.b32 	%r56, [retval0];
	} // callseq 13
	ld.global.s8 	%r58, [%rd39+4];
	st.local.u32 	[%rd2], %r58;
	{ // callseq 14, 0
	.param .b64 param0;
	st.param.b64 	[param0], %rd18;
	.param .b64 param1;
	st.param.b64 	[param1], %rd10;
	.param .b32 retval0;
	call.uni (retval0), 
	vprintf, 
	(
	param0, 
	param1
	);
	ld.param.b32 	%r59, [retval0];
	} // callseq 14
	ld.global.s8 	%r61, [%rd39+5];
	st.local.u32 	[%rd2], %r61;
	{ // callseq 15, 0
	.param .b64 param0;
	st.param.b64 	[param0], %rd18;
	.param .b64 param1;
	st.param.b64 	[param1], %rd10;
	.param .b32 retval0;
	call.uni (retval0), 
	vprintf, 
	(
	param0, 
	param1
	);
	ld.param.b32 	%r62, [retval0];
	} // callseq 15
	ld.global.s8 	%r64, [%rd39+6];
	st.local.u32 	[%rd2], %r64;
	{ // callseq 16, 0
	.param .b64 param0;
	st.param.b64 	[param0], %rd18;
	.param .b64 param1;
	st.param.b64 	[param1], %rd10;
	.param .b32 retval0;
	call.uni (retval0), 
	vprintf, 
	(
	param0, 
	param1
	);
	ld.param.b32 	%r65, [retval0];
	} // callseq 16
	ld.global.s8 	%r67, [%rd39+7];
	st.local.u32 	[%rd2], %r67;
	{ // callseq 17, 0
	.param .b64 param0;
	st.param.b64 	[param0], %rd18;
	.param .b64 param1;
	st.param.b64 	[param1], %rd10;
	.param .b32 retval0;
	call.uni (retval0), 
	vprintf, 
	(
	param0, 
	param1
	);
	ld.param.b32 	%r68, [retval0];
	} // callseq 17
	ld.global.s8 	%r70, [%rd39+8];
	st.local.u32 	[%rd2], %r70;
	{ // callseq 18, 0
	.param .b64 param0;
	st.param.b64 	[param0], %rd18;
	.param .b64 param1;
	st.param.b64 	[param1], %rd10;
	.param .b32 retval0;
	call.uni (retval0), 
	vprintf, 
	(
	param0, 
	param1
	);
	ld.param.b32 	%r71, [retval0];
	} // callseq 18
	add.s32 	%r116, %r116, 16;
	add.s64 	%rd39, %rd39, 16;
	setp.ne.s32 	%p3, %r116, 0;
	@%p3 bra 	$L__BB0_3;
$L__BB0_4:
	setp.eq.s32 	%p4, %r1, 0;
	@%p4 bra 	$L__BB0_13;
	and.b32  	%r7, %r16, 7;
	setp.lt.u32 	%p5, %r1, 8;
	@%p5 bra 	$L__BB0_7;
	cvt.u64.u32 	%rd20, %r118;
	add.s64 	%rd21, %rd1, %rd20;
	ld.global.s8 	%r73, [%rd21];
	st.local.u32 	[%rd2], %r73;
	mov.u64 	%rd22, $str$3;
	cvta.global.u64 	%rd23, %rd22;
	add.u64 	%rd24, %SP, 0;
	{ // callseq 19, 0
	.param .b64 param0;
	st.param.b64 	[param0], %rd23;
	.param .b64 param1;
	st.param.b64 	[param1], %rd24;
	.param .b32 retval0;
	call.uni (retval0), 
	vprintf, 
	(
	param0, 
	param1
	);
	ld.param.b32 	%r74, [retval0];
	} // callseq 19
	ld.global.s8 	%r76, [%rd21+1];
	st.local.u32 	[%rd2], %r76;
	{ // callseq 20, 0
	.param .b64 param0;
	st.param.b64 	[param0], %rd23;
	.param .b64 param1;
	st.param.b64 	[param1], %rd24;
	.param .b32 retval0;
	call.uni (retval0), 
	vprintf, 
	(
	param0, 
	param1
	);
	ld.param.b32 	%r77, [retval0];
	} // callseq 20
	ld.global.s8 	%r79, [%rd21+2];
	st.local.u32 	[%rd2], %r79;
	{ // callseq 21, 0
	.param .b64 param0;
	st.param.b64 	[param0], %rd23;
	.param .b64 param1;
	st.param.b64 	[param1], %rd24;
	.param .b32 retval0;
	call.uni (retval0), 
	vprintf, 
	(
	param0, 
	param1
	);
	ld.param.b32 	%r80, [retval0];
	} // callseq 21
	ld.global.s8 	%r82, [%rd21+3];
	st.local.u32 	[%rd2], %r82;
	{ // callseq 22, 0
	.param .b64 param0;
	st.param.b64 	[param0], %rd23;
	.param .b64 param1;
	st.param.b64 	[param1], %rd24;
	.param .b32 retval0;
	call.uni (retval0), 
	vprintf, 
	(
	param0, 
	param1
	);
	ld.param.b32 	%r83, [retval0];
	} // callseq 22
	ld.global.s8 	%r85, [%rd21+4];
	st.local.u32 	[%rd2], %r85;
	{ // callseq 23, 0
	.param .b64 param0;
	st.param.b64 	[param0], %rd23;
	.param .b64 param1;
	st.param.b64 	[param1], %rd24;
	.param .b32 retval0;
	call.uni (retval0), 
	vprintf, 
	(
	param0, 
	param1
	);
	ld.param.b32 	%r86, [retval0];
	} // callseq 23
	ld.global.s8 	%r88, [%rd21+5];
	st.local.u32 	[%rd2], %r88;
	{ // callseq 24, 0
	.param .b64 param0;
	st.param.b64 	[param0], %rd23;
	.param .b64 param1;
	st.param.b64 	[param1], %rd24;
	.param .b32 retval0;
	call.uni (retval0), 
	vprintf, 
	(
	param0, 
	param1
	);
	ld.param.b32 	%r89, [retval0];
	} // callseq 24
	ld.global.s8 	%r91, [%rd21+6];
	st.local.u32 	[%rd2], %r91;
	{ // callseq 25, 0
	.param .b64 param0;
	st.param.b64 	[param0], %rd23;
	.param .b64 param1;
	st.param.b64 	[param1], %rd24;
	.param .b32 retval0;
	call.uni (retval0), 
	vprintf, 
	(
	param0, 
	param1
	);
	ld.param.b32 	%r92, [retval0];
	} // callseq 25
	ld.global.s8 	%r94, [%rd21+7];
	st.local.u32 	[%rd2], %r94;
	{ // callseq 26, 0
	.param .b64 param0;
	st.param.b64 	[param0], %rd23;
	.param .b64 param1;
	st.param.b64 	[param1], %rd24;
	.param .b32 retval0;
	call.uni (retval0), 
	vprintf, 
	(
	param0, 
	param1
	);
	ld.param.b32 	%r95, [retval0];
	} // callseq 26
	add.s32 	%r118, %r118, 8;
$L__BB0_7:
	setp.eq.s32 	%p6, %r7, 0;
	@%p6 bra 	$L__BB0_13;
	and.b32  	%r10, %r16, 3;
	setp.lt.u32 	%p7, %r7, 4;
	@%p7 bra 	$L__BB0_10;
	cvt.u64.u32 	%rd25, %r118;
	add.s64 	%rd26, %rd1, %rd25;
	ld.global.s8 	%r97, [%rd26];
	st.local.u32 	[%rd2], %r97;
	mov.u64 	%rd27, $str$3;
	cvta.global.u64 	%rd28, %rd27;
	add.u64 	%rd29, %SP, 0;
	{ // callseq 27, 0
	.param .b64 param0;
	st.param.b64 	[param0], %rd28;
	.param .b64 param1;
	st.param.b64 	[param1], %rd29;
	.param .b32 retval0;
	call.uni (retval0), 
	vprintf, 
	(
	param0, 
	param1
	);
	ld.param.b32 	%r98, [retval0];
	} // callseq 27
	ld.global.s8 	%r100, [%rd26+1];
	st.local.u32 	[%rd2], %r100;
	{ // callseq 28, 0
	.param .b64 param0;
	st.param.b64 	[param0], %rd28;
	.param .b64 param1;
	st.param.b64 	[param1], %rd29;
	.param .b32 retval0;
	call.uni (retval0), 
	vprintf, 
	(
	param0, 
	param1
	);
	ld.param.b32 	%r101, [retval0];
	} // callseq 28
	ld.global.s8 	%r103, [%rd26+2];
	st.local.u32 	[%rd2], %r103;
	{ // callseq 29, 0
	.param .b64 param0;
	st.param.b64 	[param0], %rd28;
	.param .b64 param1;
	st.param.b64 	[param1], %rd29;
	.param .b32 retval0;
	call.uni (retval0), 
	vprintf, 
	(
	param0, 
	param1
	);
	ld.param.b32 	%r104, [retval0];
	} // callseq 29
	ld.global.s8 	%r106, [%rd26+3];
	st.local.u32 	[%rd2], %r106;
	{ // callseq 30, 0
	.param .b64 param0;
	st.param.b64 	[param0], %rd28;
	.param .b64 param1;
	st.param.b64 	[param1], %rd29;
	.param .b32 retval0;
	call.uni (retval0), 
	vprintf, 
	(
	param0, 
	param1
	);
	ld.param.b32 	%r107, [retval0];
	} // callseq 30
	add.s32 	%r118, %r118, 4;
$L__BB0_10:
	setp.eq.s32 	%p8, %r10, 0;
	@%p8 bra 	$L__BB0_13;
	cvt.u64.u32 	%rd30, %r118;
	add.s64 	%rd40, %rd1, %rd30;
	neg.s32 	%r120, %r10;
	mov.u64 	%rd31, $str$3;
	add.u64 	%rd33, %SP, 0;
$L__BB0_12:
	.pragma "nounroll";
	ld.global.s8 	%r109, [%rd40];
	st.local.u32 	[%rd2], %r109;
	cvta.global.u64 	%rd32, %rd31;
	{ // callseq 31, 0
	.param .b64 param0;
	st.param.b64 	[param0], %rd32;
	.param .b64 param1;
	st.param.b64 	[param1], %rd33;
	.param .b32 retval0;
	call.uni (retval0), 
	vprintf, 
	(
	param0, 
	param1
	);
	ld.param.b32 	%r110, [retval0];
	} // callseq 31
	add.s64 	%rd40, %rd40, 1;
	add.s32 	%r120, %r120, 1;
	setp.ne.s32 	%p9, %r120, 0;
	@%p9 bra 	$L__BB0_12;
$L__BB0_13:
	st.local.u64 	[%rd2], %rd9;
	mov.u64 	%rd34, $str$4;
	cvta.global.u64 	%rd35, %rd34;
	add.u64 	%rd36, %SP, 0;
	{ // callseq 32, 0
	.param .b64 param0;
	st.param.b64 	[param0], %rd35;
	.param .b64 param1;
	st.param.b64 	[param1], %rd36;
	.param .b32 retval0;
	call.uni (retval0), 
	vprintf, 
	(
	param0, 
	param1
	);
	ld.param.b32 	%r112, [retval0];
	} // callseq 32
	mov.u64 	%rd37, $str$5;
	cvta.global.u64 	%rd38, %rd37;
	{ // callseq 33, 0
	.param .b64 param0;
	st.param.b64 	[param0], %rd38;
	.param .b64 param1;
	st.param.b64 	[param1], 0;
	.param .b32 retval0;
	call.uni (retval0), 
	vprintf, 
	(
	param0, 
	param1
	);
	ld.param.b32 	%r114, [retval0];
	} // callseq 33
	ret;

}


// ===== COMPILED SASS (sm_100) =====

	.target	sm_100

	.elftype	@"ET_EXEC"


//--------------------- .note.nv.tkinfo           --------------------------
	.section	.note.nv.tkinfo,"",@"SHT_NOTE"
	.sectionflags	@"SHF_NOTE_NV_TKINFO"
	.tkinfo
        /*0018*/ 	.word	0x00000002
        /*0030*/ 	.string	""
        /*0030*/ 	.string	"ptxas"
        /*0030*/ 	.string	"Cuda compilation tools, release 13.0, V13.0.88"
        /*0030*/ 	.string	"Build cuda_13.0.r13.0/compiler.36424714_0"
        /*0030*/ 	.string	"-arch sm_100 -m 64 "



//--------------------- .note.nv.cuinfo           --------------------------
	.section	.note.nv.cuinfo,"",@"SHT_NOTE"
	.sectionflags	@"SHF_NOTE_NV_CUINFO"
        /*0018*/ 	.short	0x0002
        /*001a*/ 	.short	0x0064
        /*001c*/ 	.short	0x0082
	.zero		2


//--------------------- .nv.info                  --------------------------
	.section	.nv.info,"",@"SHT_CUDA_INFO"
	.align	4


	//----- nvinfo : EIATTR_REGCOUNT
	.align		4
        /*0000*/ 	.byte	0x04, 0x2f
        /*0002*/ 	.short	(.L_7 - .L_6)
	.align		4
.L_6:
        /*0004*/ 	.word	index@(_Z9print_bufPci)
        /*0008*/ 	.word	0x0000001e


	//----- nvinfo : EIATTR_FRAME_SIZE
	.align		4
.L_7:
        /*000c*/ 	.byte	0x04, 0x11
        /*000e*/ 	.short	(.L_9 - .L_8)
	.align		4
.L_8:
        /*0010*/ 	.word	index@(_Z9print_bufPci)
        /*0014*/ 	.word	0x00000008


	//----- nvinfo : EIATTR_MIN_STACK_SIZE
	.align		4
.L_9:
        /*0018*/ 	.byte	0x04, 0x12
        /*001a*/ 	.short	(.L_11 - .L_10)
	.align		4
.L_10:
        /*001c*/ 	.word	index@(_Z9print_bufPci)
        /*0020*/ 	.word	0x00000008
.L_11:


//--------------------- .nv.compat                --------------------------
	.section	.nv.compat,"",@"SHT_CUDA_COMPAT_INFO"
	.align	4
        /*0000*/ 	.byte	0x02, 0x09, 0x00, 0x00, 0x02, 0x02, 0x01, 0x00, 0x02, 0x05, 0x05, 0x00, 0x03, 0x07, 0x01, 0x01
        /*0010*/ 	.byte	0x02, 0x03, 0x00, 0x00, 0x02, 0x06, 0x01, 0x00, 0x04, 0x0b, 0x08, 0x00, 0x09, 0x00, 0x00, 0x00
        /*0020*/ 	.byte	0x00, 0x00, 0x00, 0x00


//--------------------- .nv.info._Z9print_bufPci  --------------------------
	.section	.nv.info._Z9print_bufPci,"",@"SHT_CUDA_INFO"
	.sectionflags	@""
	.align	4


	//----- nvinfo : EIATTR_CUDA_API_VERSION
	.align		4
        /*0000*/ 	.byte	0x04, 0x37
        /*0002*/ 	.short	(.L_13 - .L_12)
.L_12:
        /*0004*/ 	.word	0x00000082


	//----- nvinfo : EIATTR_KPARAM_INFO
	.align		4
.L_13:
        /*0008*/ 	.byte	0x04, 0x17
        /*000a*/ 	.short	(.L_15 - .L_14)
.L_14:
        /*000c*/ 	.word	0x00000000
        /*0010*/ 	.short	0x0001
        /*0012*/ 	.short	0x0008
        /*0014*/ 	.byte	0x00, 0xf0, 0x11, 0x00


	//----- nvinfo : EIATTR_KPARAM_INFO
	.align		4
.L_15:
        /*0018*/ 	.byte	0x04, 0x17
        /*001a*/ 	.short	(.L_17 - .L_16)
.L_16:
        /*001c*/ 	.word	0x00000000
        /*0020*/ 	.short	0x0000
        /*0022*/ 	.short	0x0000
        /*0024*/ 	.byte	0x00, 0xf5, 0x21, 0x00


	//----- nvinfo : EIATTR_SPARSE_MMA_MASK
	.align		4
.L_17:
        /*0028*/ 	.byte	0x03, 0x50
        /*002a*/ 	.short	0x0000


	//----- nvinfo : EIATTR_MAXREG_COUNT
	.align		4
        /*002c*/ 	.byte	0x03, 0x1b
        /*002e*/ 	.short	0x00ff


	//----- nvinfo : EIATTR_EXTERNS
	.align		4
        /*0030*/ 	.byte	0x04, 0x0f
        /*0032*/ 	.short	(.L_19 - .L_18)


	//   ....[0]....
	.align		4
.L_18:
        /*0034*/ 	.word	index@(vprintf)


	//----- nvinfo : EIATTR_MERCURY_ISA_VERSION
	.align		4
.L_19:
        /*0038*/ 	.byte	0x03, 0x5f
        /*003a*/ 	.short	0x0101


	//----- nvinfo : EIATTR_VRC_CTA_INIT_COUNT
	.align		4
        /*003c*/ 	.byte	0x02, 0x4a
	.zero		1
	.zero		1


	//----- nvinfo : EIATTR_SYSCALL_OFFSETS
	.align		4
        /*0040*/ 	.byte	0x04, 0x46
        /*0042*/ 	.short	(.L_21 - .L_20)


	//   ....[0]....
.L_20:
        /*0044*/ 	.word	0x00000100


	//   ....[1]....
        /*0048*/ 	.word	0x000001b0


	//   ....[2]....
        /*004c*/ 	.word	0x00000280


	//   ....[3]....
        /*0050*/ 	.word	0x00000470


	//   ....[4]....
        /*0054*/ 	.word	0x00000530


	//   ....[5]....
        /*0058*/ 	.word	0x000005f0


	//   ....[6]....
        /*005c*/ 	.word	0x000006b0


	//   ....[7]....
        /*0060*/ 	.word	0x00000770


	//   ....[8]....
        /*0064*/ 	.word	0x00000830


	//   ....[9]....
        /*0068*/ 	.word	0x000008f0


	//   ....[10]....
        /*006c*/ 	.word	0x000009b0


	//   ....[11]....
        /*0070*/ 	.word	0x00000a70


	//   ....[12]....
        /*0074*/ 	.word	0x00000b30


	//   ....[13]....
        /*0078*/ 	.word	0x00000bf0


	//   ....[14]....
        /*007c*/ 	.word	0x00000cb0


	//   ....[15]....
        /*0080*/ 	.word	0x00000d70


	//   ....[16]....
        /*0084*/ 	.word	0x00000e30


	//   ....[17]....
        /*0088*/ 	.word	0x00000ef0


	//   ....[18]....
        /*008c*/ 	.word	0x00000fb0


	//   ....[19]....
        /*0090*/ 	.word	0x00001170


	//   ....[20]....
        /*0094*/ 	.word	0x00001230


	//   ....[21]....
        /*0098*/ 	.word	0x000012f0


	//   ....[22]....
        /*009c*/ 	.word	0x000013b0


	//   ....[23]....
        /*00a0*/ 	.word	0x00001470


	//   ....[24]....
        /*00a4*/ 	.word	0x00001530


	//   ....[25]....
        /*00a8*/ 	.word	0x000015f0


	//   ....[26]....
        /*00ac*/ 	.word	0x000016b0


	//   ....[27]....
        /*00b0*/ 	.word	0x00001820


	//   ....[28]....
        /*00b4*/ 	.word	0x000018e0


	//   ....[29]....
        /*00b8*/ 	.word	0x000019a0


	//   ....[30]....
        /*00bc*/ 	.word	0x00001a60


	//   ....[31]....
        /*00c0*/ 	.word	0x00001bd0


	//   ....[32]....
        /*00c4*/ 	.word	0x00001cd0


	//   ....[33]....
        /*00c8*/ 	.word	0x00001d40


	//----- nvinfo : EIATTR_EXIT_INSTR_OFFSETS
	.align		4
.L_21:
        /*00cc*/ 	.byte	0x04, 0x1c
        /*00ce*/ 	.short	(.L_23 - .L_22)


	//   ....[0]....
.L_22:
        /*00d0*/ 	.word	0x00001d50


	//----- nvinfo : EIATTR_CRS_STACK_SIZE
	.align		4
.L_23:
        /*00d4*/ 	.byte	0x04, 0x1e
        /*00d6*/ 	.short	(.L_25 - .L_24)
.L_24:
        /*00d8*/ 	.word	0x00000000


	//----- nvinfo : EIATTR_CBANK_PARAM_SIZE
	.align		4
.L_25:
        /*00dc*/ 	.byte	0x03, 0x19
        /*00de*/ 	.short	0x000c


	//----- nvinfo : EIATTR_PARAM_CBANK
	.align		4
        /*00e0*/ 	.byte	0x04, 0x0a
        /*00e2*/ 	.short	(.L_27 - .L_26)
	.align		4
.L_26:
        /*00e4*/ 	.word	index@(.nv.constant0._Z9print_bufPci)
        /*00e8*/ 	.short	0x0380
        /*00ea*/ 	.short	0x000c


	//----- nvinfo : EIATTR_SW_WAR
	.align		4
.L_27:
        /*00ec*/ 	.byte	0x04, 0x36
        /*00ee*/ 	.short	(.L_29 - .L_28)
.L_28:
        /*00f0*/ 	.word	0x00000008
.L_29:


//--------------------- .nv.callgraph             --------------------------
	.section	.nv.callgraph,"",@"SHT_CUDA_CALLGRAPH"
	.align	4
	.sectionentsize	8
	.align		4
        /*0000*/ 	.word	0x00000000
	.align		4
        /*0004*/ 	.word	0xffffffff
	.align		4
        /*0008*/ 	.word	index@(_Z9print_bufPci)
	.align		4
        /*000c*/ 	.word	index@(vprintf)
	.align		4
        /*0010*/ 	.word	0x00000000
	.align		4
        /*0014*/ 	.word	0xfffffffe
	.align		4
        /*0018*/ 	.word	0x00000000
	.align		4
        /*001c*/ 	.word	0xfffffffd
	.align		4
        /*0020*/ 	.word	0x00000000
	.align		4
        /*0024*/ 	.word	0xfffffffc


//--------------------- .nv.constant4             --------------------------
	.section	.nv.constant4,"a",@progbits
	.align	8
	.align		8
.nv.constant4:
        /*0000*/ 	.dword	vprintf
	.align		8
        /*0008*/ 	.dword	$str
	.align		8
        /*0010*/ 	.dword	$str$1
	.align		8
        /*0018*/ 	.dword	$str$2
	.align		8
        /*0020*/ 	.dword	$str$3
	.align		8
        /*0028*/ 	.dword	$str$4
	.align		8
        /*0030*/ 	.dword	$str$5


//--------------------- .text._Z9print_bufPci     --------------------------
	.section	.text._Z9print_bufPci,"ax",@progbits
	.align	128
        .global         _Z9print_bufPci
        .type           _Z9print_bufPci,@function
        .size           _Z9print_bufPci,(.L_x_42 - _Z9print_bufPci)
        .other          _Z9print_bufPci,@"STO_CUDA_ENTRY STV_DEFAULT"
_Z9print_bufPci:
.text._Z9print_bufPci:
[----:B------:R-:W0:Y:S08]  /*0000*/  LDC R1, c[0x0][0x37c] ;  /* 0x0000df00ff017b82 */ /* 0x000e300000000800 */
[----:B------:R-:W1:Y:S01]  /*0010*/  LDC.64 R10, c[0x0][0x380] ;  /* 0x0000e000ff0a7b82 */ /* 0x000e620000000a00 */
[----:B------:R-:W2:Y:S01]  /*0020*/  LDCU UR4, c[0x0][0x2f8] ;  /* 0x00005f00ff0477ac */ /* 0x000ea20008000800 */
[----:B0-----:R-:W-:Y:S01]  /*0030*/  VIADD R1, R1, 0xfffffff8 ;  /* 0xfffffff801017836 */ /* 0x001fe20000000000 */
[----:B------:R-:W-:Y:S01]  /*0040*/  MOV R16, 0x0 ;  /* 0x0000000000107802 */ /* 0x000fe20000000f00 */
[----:B------:R-:W0:Y:S04]  /*0050*/  LDCU UR5, c[0x0][0x2fc] ;  /* 0x00005f80ff0577ac */ /* 0x000e280008000800 */
[----:B------:R3:W4:Y:S01]  /*0060*/  LDC.64 R8, c[0x4][R16] ;  /* 0x0100000010087b82 */ /* 0x0007220000000a00 */
[----:B------:R-:W5:Y:S01]  /*0070*/  LDCU.64 UR6, c[0x4][0x8] ;  /* 0x01000100ff0677ac */ /* 0x000f620008000a00 */
[----:B--2---:R-:W-:Y:S01]  /*0080*/  IADD3 R22, P0, PT, R1, UR4, RZ ;  /* 0x0000000401167c10 */ /* 0x004fe2000ff1e0ff */
[----:B-1----:R3:W-:Y:S04]  /*0090*/  STL.64 [R1], R10 ;  /* 0x0000000a01007387 */ /* 0x0027e80000100a00 */
[----:B0-----:R-:W-:-:S02]  /*00a0*/  IMAD.X R2, RZ, RZ, UR5, P0 ;  /* 0x00000005ff027e24 */ /* 0x001fc400080e06ff */
[----:B-----5:R-:W-:Y:S02]  /*00b0*/  IMAD.U32 R4, RZ, RZ, UR6 ;  /* 0x00000006ff047e24 */ /* 0x020fe4000f8e00ff */
[----:B------:R-:W-:Y:S02]  /*00c0*/  IMAD.U32 R5, RZ, RZ, UR7 ;  /* 0x00000007ff057e24 */ /* 0x000fe4000f8e00ff */
[----:B------:R-:W-:Y:S02]  /*00d0*/  IMAD.MOV.U32 R6, RZ, RZ, R22 ;  /* 0x000000ffff067224 */ /* 0x000fe400078e0016 */
[----:B---3--:R-:W-:-:S07]  /*00e0*/  IMAD.MOV.U32 R7, RZ, RZ, R2 ;  /* 0x000000ffff077224 */ /* 0x008fce00078e0002 */
[----:B------:R-:W-:-:S07]  /*00f0*/  LEPC R20, `(.L_x_0) ;  /* 0x000000001014794e */ /* 0x000fce0000000000 */
[----:B----4-:R-:W-:Y:S05]  /*0100*/  CALL.ABS.NOINC R8 ;  /* 0x0000000008007343 */ /* 0x010fea0003c00000 */
.L_x_0:
[----:B------:R-:W0:Y:S01]  /*0110*/  LDC R0, c[0x0][0x388] ;  /* 0x0000e200ff007b82 */ /* 0x000e220000000800 */
[----:B------:R-:W1:Y:S01]  /*0120*/  LDCU.64 UR4, c[0x4][0x10] ;  /* 0x01000200ff0477ac */ /* 0x000e620008000a00 */
[----:B------:R-:W-:Y:S02]  /*0130*/  IMAD.MOV.U32 R6, RZ, RZ, R22 ;  /* 0x000000ffff067224 */ /* 0x000fe400078e0016 */
[----:B------:R-:W-:-:S04]  /*0140*/  IMAD.MOV.U32 R7, RZ, RZ, R2 ;  /* 0x000000ffff077224 */ /* 0x000fc800078e0002 */
[----:B------:R2:W3:Y:S08]  /*0150*/  LDC.64 R8, c[0x4][R16] ;  /* 0x0100000010087b82 */ /* 0x0004f00000000a00 */
[----:B------:R-:W4:Y:S01]  /*0160*/  LDC.64 R18, c[0x0][0x358] ;  /* 0x0000d600ff127b82 */ /* 0x000f220000000a00 */
[----:B-1----:R-:W-:Y:S02]  /*0170*/  IMAD.U32 R4, RZ, RZ, UR4 ;  /* 0x00000004ff047e24 */ /* 0x002fe4000f8e00ff */
[----:B------:R-:W-:Y:S01]  /*0180*/  IMAD.U32 R5, RZ, RZ, UR5 ;  /* 0x00000005ff057e24 */ /* 0x000fe2000f8e00ff */
[----:B0-----:R2:W-:Y:S06]  /*0190*/  STL [R1], R0 ;  /* 0x0000000001007387 */ /* 0x0015ec0000100800 */
[----:B------:R-:W-:-:S07]  /*01a0*/  LEPC R20, `(.L_x_1) ;  /* 0x000000001014794e */ /* 0x000fce0000000000 */
[----:B--234-:R-:W-:Y:S05]  /*01b0*/  CALL.ABS.NOINC R8 ;  /* 0x0000000008007343 */ /* 0x01cfea0003c00000 */
.L_x_1:
[----:B------:R-:W0:Y:S01]  /*01c0*/  LDC.64 R8, c[0x0][0x380] ;  /* 0x0000e000ff087b82 */ /* 0x000e220000000a00 */
[----:B------:R-:W-:Y:S02]  /*01d0*/  R2UR UR4, R18 ;  /* 0x00000000120472ca */ /* 0x000fe400000e0000 */
[----:B------:R-:W-:-:S13]  /*01e0*/  R2UR UR5, R19 ;  /* 0x00000000130572ca */ /* 0x000fda00000e0000 */
[----:B0-----:R-:W2:Y:S01]  /*01f0*/  LDG.E.S8 R8, desc[UR4][R8.64] ;  /* 0x0000000408087981 */ /* 0x001ea2000c1e1300 */
[----:B------:R-:W0:Y:S01]  /*0200*/  LDC.64 R16, c[0x4][R16] ;  /* 0x0100000010107b82 */ /* 0x000e220000000a00 */
[----:B------:R-:W1:Y:S01]  /*0210*/  LDCU.64 UR4, c[0x4][0x18] ;  /* 0x01000300ff0477ac */ /* 0x000e620008000a00 */
[----:B------:R-:W-:Y:S02]  /*0220*/  IMAD.MOV.U32 R6, RZ, RZ, R22 ;  /* 0x000000ffff067224 */ /* 0x000fe400078e0016 */
[----:B------:R-:W-:Y:S01]  /*0230*/  IMAD.MOV.U32 R7, RZ, RZ, R2 ;  /* 0x000000ffff077224 */ /* 0x000fe200078e0002 */
[----:B-1----:R-:W-:Y:S01]  /*0240*/  MOV R4, UR4 ;  /* 0x0000000400047c02 */ /* 0x002fe20008000f00 */
[----:B------:R-:W-:Y:S01]  /*0250*/  IMAD.U32 R5, RZ, RZ, UR5 ;  /* 0x00000005ff057e24 */ /* 0x000fe2000f8e00ff */
[----:B0-2---:R1:W-:Y:S06]  /*0260*/  STL [R1], R8 ;  /* 0x0000000801007387 */ /* 0x0053ec0000100800 */
[----:B------:R-:W-:-:S07]  /*0270*/  LEPC R20, `(.L_x_2) ;  /* 0x000000001014794e */ /* 0x000fce0000000000 */
[----:B-1----:R-:W-:Y:S05]  /*0280*/  CALL.ABS.NOINC R16 ;  /* 0x0000000010007343 */ /* 0x002fea0003c00000 */
.L_x_2:
[----:B------:R-:W0:Y:S02]  /*0290*/  LDC R0, c[0x0][0x388] ;  /* 0x0000e200ff007b82 */ /* 0x000e240000000800 */
[----:B0-----:R-:W-:-:S13]  /*02a0*/  ISETP.GE.AND P0, PT, R0, 0x1, PT ;  /* 0x000000010000780c */ /* 0x001fda0003f06270 */
[----:B------:R-:W-:Y:S05]  /*02b0*/  @!P0 BRA `(.L_x_3) ;  /* 0x00000018005c8947 */ /* 0x000fea0003800000 */
[C---:B------:R-:W-:Y:S01]  /*02c0*/  ISETP.GE.U32.AND P0, PT, R0.reuse, 0x10, PT ;  /* 0x000000100000780c */ /* 0x040fe20003f06070 */
[----:B------:R-:W-:Y:S01]  /*02d0*/  IMAD.MOV.U32 R23, RZ, RZ, RZ ;  /* 0x000000ffff177224 */ /* 0x000fe200078e00ff */
[----:B------:R-:W-:-:S11]  /*02e0*/  LOP3.LUT R26, R0, 0xf, RZ, 0xc0, !PT ;  /* 0x0000000f001a7812 */ /* 0x000fd600078ec0ff */
[----:B------:R-:W-:Y:S05]  /*02f0*/  @!P0 BRA `(.L_x_4) ;  /* 0x0000000c00448947 */ /* 0x000fea0003800000 */
[----:B------:R-:W0:Y:S01]  /*0300*/  LDCU.64 UR4, c[0x0][0x380] ;  /* 0x00007000ff0477ac */ /* 0x000e220008000a00 */
[----:B------:R-:W-:Y:S01]  /*0310*/  LOP3.LUT R23, R0, 0x7ffffff0, RZ, 0xc0, !PT ;  /* 0x7ffffff000177812 */ /* 0x000fe200078ec0ff */
[----:B------:R-:W-:Y:S04]  /*0320*/  BSSY.RECONVERGENT B6, `(.L_x_4) ;  /* 0x00000ce000067945 */ /* 0x000fe80003800200 */
[----:B------:R-:W-:Y:S01]  /*0330*/  IMAD.MOV R25, RZ, RZ, -R23 ;  /* 0x000000ffff197224 */ /* 0x000fe200078e0a17 */
[----:B0-----:R-:W-:-:S04]  /*0340*/  UIADD3 UR4, UP0, UPT, UR4, 0x7, URZ ;  /* 0x0000000704047890 */ /* 0x001fc8000ff1e0ff */
[----:B------:R-:W-:Y:S02]  /*0350*/  UIADD3.X UR5, UPT, UPT, URZ, UR5, URZ, UP0, !UPT ;  /* 0x00000005ff057290 */ /* 0x000fe400087fe4ff */
[----:B------:R-:W-:-:S04]  /*0360*/  IMAD.U32 R16, RZ, RZ, UR4 ;  /* 0x00000004ff107e24 */ /* 0x000fc8000f8e00ff */
[----:B------:R-:W-:-:S07]  /*0370*/  IMAD.U32 R17, RZ, RZ, UR5 ;  /* 0x00000005ff117e24 */ /* 0x000fce000f8e00ff */
.L_x_21:
[----:B------:R-:W-:Y:S02]  /*0380*/  R2UR UR4, R18 ;  /* 0x00000000120472ca */ /* 0x000fe400000e0000 */
[----:B------:R-:W-:-:S13]  /*0390*/  R2UR UR5, R19 ;  /* 0x00000000130572ca */ /* 0x000fda00000e0000 */
[----:B------:R-:W2:Y:S01]  /*03a0*/  LDG.E.S8 R0, desc[UR4][R16.64+-0x7] ;  /* 0xfffff90410007981 */ /* 0x000ea2000c1e1300 */
[----:B------:R-:W-:Y:S01]  /*03b0*/  MOV R24, 0x0 ;  /* 0x0000000000187802 */ /* 0x000fe20000000f00 */
[----:B------:R-:W0:Y:S01]  /*03c0*/  LDCU.64 UR4, c[0x4][0x20] ;  /* 0x01000400ff0477ac */ /* 0x000e220008000a00 */
[----:B------:R-:W-:Y:S01]  /*03d0*/  VIADD R25, R25, 0x10 ;  /* 0x0000001019197836 */ /* 0x000fe20000000000 */
[----:B------:R-:W-:Y:S01]  /*03e0*/  MOV R6, R22 ;  /* 0x0000001600067202 */ /* 0x000fe20000000f00 */
[----:B------:R1:W3:Y:S01]  /*03f0*/  LDC.64 R8, c[0x4][R24] ;  /* 0x0100000018087b82 */ /* 0x0002e20000000a00 */
[----:B------:R-:W-:Y:S02]  /*0400*/  IMAD.MOV.U32 R7, RZ, RZ, R2 ;  /* 0x000000ffff077224 */ /* 0x000fe400078e0002 */
[----:B------:R-:W-:-:S04]  /*0410*/  ISETP.NE.AND P0, PT, R25, RZ, PT ;  /* 0x000000ff1900720c */ /* 0x000fc80003f05270 */
[----:B------:R-:W-:Y:S01]  /*0420*/  P2R R27, PR, RZ, 0x1 ;  /* 0x00000001ff1b7803 */ /* 0x000fe20000000000 */
[----:B0-----:R-:W-:Y:S02]  /*0430*/  IMAD.U32 R4, RZ, RZ, UR4 ;  /* 0x00000004ff047e24 */ /* 0x001fe4000f8e00ff */
[----:B------:R-:W-:Y:S01]  /*0440*/  IMAD.U32 R5, RZ, RZ, UR5 ;  /* 0x00000005ff057e24 */ /* 0x000fe2000f8e00ff */
[----:B--23--:R1:W-:Y:S06]  /*0450*/  STL [R1], R0 ;  /* 0x0000000001007387 */ /* 0x00c3ec0000100800 */
[----:B------:R-:W-:-:S07]  /*0460*/  LEPC R20, `(.L_x_5) ;  /* 0x000000001014794e */ /* 0x000fce0000000000 */
[----:B-1----:R-:W-:Y:S05]  /*0470*/  CALL.ABS.NOINC R8 ;  /* 0x0000000008007343 */ /* 0x002fea0003c00000 */
.L_x_5:
[----:B------:R-:W-:Y:S02]  /*0480*/  R2UR UR4, R18 ;  /* 0x00000000120472ca */ /* 0x000fe400000e0000 */
[----:B------:R-:W-:-:S13]  /*0490*/  R2UR UR5, R19 ;  /* 0x00000000130572ca */ /* 0x000fda00000e0000 */
[----:B------:R-:W2:Y:S01]  /*04a0*/  LDG.E.S8 R0, desc[UR4][R16.64+-0x6] ;  /* 0xfffffa0410007981 */ /* 0x000ea2000c1e1300 */
[----:B------:R0:W1:Y:S01]  /*04b0*/  LDC.64 R8, c[0x4][R24] ;  /* 0x0100000018087b82 */ /* 0x0000620000000a00 */
[----:B------:R-:W3:Y:S01]  /*04c0*/  LDCU.64 UR4, c[0x4][0x20] ;  /* 0x01000400ff0477ac */ /* 0x000ee20008000a00 */
[----:B------:R-:W-:Y:S02]  /*04d0*/  IMAD.MOV.U32 R6, RZ, RZ, R22 ;  /* 0x000000ffff067224 */ /* 0x000fe400078e0016 */
[----:B------:R-:W-:Y:S02]  /*04e0*/  IMAD.MOV.U32 R7, RZ, RZ, R2 ;  /* 0x000000ffff077224 */ /* 0x000fe400078e0002 */
[----:B---3--:R-:W-:Y:S02]  /*04f0*/  IMAD.U32 R4, RZ, RZ, UR4 ;  /* 0x00000004ff047e24 */ /* 0x008fe4000f8e00ff */
[----:B------:R-:W-:Y:S01]  /*0500*/  IMAD.U32 R5, RZ, RZ, UR5 ;  /* 0x00000005ff057e24 */ /* 0x000fe2000f8e00ff */
[----:B-12---:R0:W-:Y:S06]  /*0510*/  STL [R1], R0 ;  /* 0x0000000001007387 */ /* 0x0061ec0000100800 */
[----:B------:R-:W-:-:S07]  /*0520*/  LEPC R20, `(.L_x_6) ;  /* 0x000000001014794e */ /* 0x000fce0000000000 */
[----:B0-----:R-:W-:Y:S05]  /*0530*/  CALL.ABS.NOINC R8 ;  /* 0x0000000008007343 */ /* 0x001fea0003c00000 */
.L_x_6:
        /* <DEDUP_REMOVED lines=12> */
.L_x_7:
[----:B------:R-:W-:Y:S02]  /*0600*/  R2UR UR4, R18 ;  /* 0x00000000120472ca */ /* 0x000fe400000e0000 */
[----:B------:R-:W-:-:S13]  /*0610*/  R2UR UR5, R19 ;  /* 0x00000000130572ca */ /* 0x000fda00000e0000 */
[----:B------:R-:W2:Y:S01]  /*0620*/  LDG.E.S8 R0, desc[UR4][R16.64+-0x4] ;  /* 0xfffffc0410007981 */ /* 0x000ea2000c1e1300 */
[----:B------:R0:W1:Y:S01]  /*0630*/  LDC.64 R8, c[0x4][R24] ;  /* 0x0100000018087b82 */ /* 0x0000620000000a00 */
[----:B------:R-:W3:Y:S01]  /*0640*/  LDCU.64 UR4, c[0x4][0x20] ;  /* 0x01000400ff0477ac */ /* 0x000ee20008000a00 */
[----:B------:R-:W-:Y:S02]  /*0650*/  IMAD.MOV.U32 R6, RZ, RZ, R22 ;  /* 0x000000ffff067224 */ /* 0x000fe400078e0016 */
[----:B------:R-:W-:Y:S01]  /*0660*/  IMAD.MOV.U32 R7, RZ, RZ, R2 ;  /* 0x000000ffff077224 */ /* 0x000fe200078e0002 */
[----:B---3--:R-:W-:Y:S01]  /*0670*/  MOV R4, UR4 ;  /* 0x0000000400047c02 */ /* 0x008fe20008000f00 */
[----:B------:R-:W-:Y:S01]  /*0680*/  IMAD.U32 R5, RZ, RZ, UR5 ;  /* 0x00000005ff057e24 */ /* 0x000fe2000f8e00ff */
[----:B-12---:R0:W-:Y:S06]  /*0690*/  STL [R1], R0 ;  /* 0x0000000001007387 */ /* 0x0061ec0000100800 */
[----:B------:R-:W-:-:S07]  /*06a0*/  LEPC R20, `(.L_x_8) ;  /* 0x000000001014794e */ /* 0x000fce0000000000 */
[----:B0-----:R-:W-:Y:S05]  /*06b0*/  CALL.ABS.NOINC R8 ;  /* 0x0000000008007343 */ /* 0x001fea0003c00000 */
.L_x_8:
        /* <DEDUP_REMOVED lines=12> */
.L_x_9:
[----:B------:R-:W-:Y:S02]  /*0780*/  R2UR UR4, R18 ;  /* 0x00000000120472ca */ /* 0x000fe400000e0000 */
[----:B------:R-:W-:-:S13]  /*0790*/  R2UR UR5, R19 ;  /* 0x00000000130572ca */ /* 0x000fda00000e0000 */
[----:B------:R-:W2:Y:S01]  /*07a0*/  LDG.E.S8 R0, desc[UR4][R16.64+-0x2] ;  /* 0xfffffe0410007981 */ /* 0x000ea2000c1e1300 */
[----:B------:R0:W1:Y:S01]  /*07b0*/  LDC.64 R8, c[0x4][R24] ;  /* 0x0100000018087b82 */ /* 0x0000620000000a00 */
[----:B------:R-:W3:Y:S01]  /*07c0*/  LDCU.64 UR4, c[0x4][0x20] ;  /* 0x01000400ff0477ac */ /* 0x000ee20008000a00 */
[----:B------:R-:W-:Y:S01]  /*07d0*/  MOV R6, R22 ;  /* 0x0000001600067202 */ /* 0x000fe20000000f00 */
[----:B------:R-:W-:Y:S02]  /*07e0*/  IMAD.MOV.U32 R7, RZ, RZ, R2 ;  /* 0x000000ffff077224 */ /* 0x000fe400078e0002 */
[----:B---3--:R-:W-:Y:S02]  /*07f0*/  IMAD.U32 R4, RZ, RZ, UR4 ;  /* 0x00000004ff047e24 */ /* 0x008fe4000f8e00ff */
[----:B------:R-:W-:Y:S01]  /*0800*/  IMAD.U32 R5, RZ, RZ, UR5 ;  /* 0x00000005ff057e24 */ /* 0x000fe2000f8e00ff */
[----:B-12---:R0:W-:Y:S06]  /*0810*/  STL [R1], R0 ;  /* 0x0000000001007387 */ /* 0x0061ec0000100800 */
[----:B------:R-:W-:-:S07]  /*0820*/  LEPC R20, `(.L_x_10) ;  /* 0x000000001014794e */ /* 0x000fce0000000000 */
[----:B0-----:R-:W-:Y:S05]  /*0830*/  CALL.ABS.NOINC R8 ;  /* 0x0000000008007343 */ /* 0x001fea0003c00000 */
.L_x_10:
        /* <DEDUP_REMOVED lines=12> */
.L_x_11:
        /* <DEDUP_REMOVED lines=12> */
.L_x_12:
        /* <DEDUP_REMOVED lines=12> */
.L_x_13:
        /* <DEDUP_REMOVED lines=12> */
.L_x_14:
        /* <DEDUP_REMOVED lines=12> */
.L_x_15:
        /* <DEDUP_REMOVED lines=12> */
.L_x_16:
        /* <DEDUP_REMOVED lines=12> */
.L_x_17:
        /* <DEDUP_REMOVED lines=12> */
.L_x_18:
        /* <DEDUP_REMOVED lines=12> */
.L_x_19:
        /* <DEDUP_REMOVED lines=12> */
.L_x_20:
[----:B------:R-:W-:Y:S02]  /*0fc0*/  ISETP.NE.AND P6, PT, R27, RZ, PT ;  /* 0x000000ff1b00720c */ /* 0x000fe40003fc5270 */
[----:B------:R-:W-:-:S05]  /*0fd0*/  IADD3 R16, P0, PT, R16, 0x10, RZ ;  /* 0x0000001010107810 */ /* 0x000fca0007f1e0ff */
[----:B------:R-:W-:-:S06]  /*0fe0*/  IMAD.X R17, RZ, RZ, R17, P0 ;  /* 0x000000ffff117224 */ /* 0x000fcc00000e0611 */
[----:B------:R-:W-:Y:S05]  /*0ff0*/  @P6 BRA `(.L_x_21) ;  /* 0xfffffff000e06947 */ /* 0x000fea000383ffff */
[----:B------:R-:W-:Y:S05]  /*1000*/  BSYNC.RECONVERGENT B6 ;  /* 0x0000000000067941 */ /* 0x000fea0003800200 */
.L_x_4:
[----:B------:R-:W-:Y:S01]  /*1010*/  ISETP.NE.AND P0, PT, R26, RZ, PT ;  /* 0x000000ff1a00720c */ /* 0x000fe20003f05270 */
[----:B------:R-:W-:-:S12]  /*1020*/  BSSY.RECONVERGENT B6, `(.L_x_3) ;  /* 0x00000c0000067945 */ /* 0x000fd80003800200 */
[----:B------:R-:W-:Y:S05]  /*1030*/  @!P0 BRA `(.L_x_22) ;  /* 0x0000000800f88947 */ /* 0x000fea0003800000 */
[----:B------:R-:W0:Y:S01]  /*1040*/  LDC R25, c[0x0][0x388] ;  /* 0x0000e200ff197b82 */ /* 0x000e220000000800 */
[----:B------:R-:W-:Y:S02]  /*1050*/  ISETP.GE.U32.AND P0, PT, R26, 0x8, PT ;  /* 0x000000081a00780c */ /* 0x000fe40003f06070 */
[----:B0-----:R-:W-:-:S11]  /*1060*/  LOP3.LUT R25, R25, 0x7, RZ, 0xc0, !PT ;  /* 0x0000000719197812 */ /* 0x001fd600078ec0ff */
[----:B------:R-:W-:Y:S05]  /*1070*/  @!P0 BRA `(.L_x_23) ;  /* 0x0000000400948947 */ /* 0x000fea0003800000 */
[----:B------:R-:W0:Y:S01]  /*1080*/  LDCU.64 UR4, c[0x0][0x380] ;  /* 0x00007000ff0477ac */ /* 0x000e220008000a00 */
[----:B------:R-:W-:Y:S02]  /*1090*/  R2UR UR6, R18 ;  /* 0x00000000120672ca */ /* 0x000fe400000e0000 */
[----:B------:R-:W-:Y:S02]  /*10a0*/  R2UR UR7, R19 ;  /* 0x00000000130772ca */ /* 0x000fe400000e0000 */
[----:B0-----:R-:W-:-:S05]  /*10b0*/  IADD3 R16, P0, PT, R23, UR4, RZ ;  /* 0x0000000417107c10 */ /* 0x001fca000ff1e0ff */
[----:B------:R-:W-:Y:S01]  /*10c0*/  IMAD.X R17, RZ, RZ, UR5, P0 ;  /* 0x00000005ff117e24 */ /* 0x000fe200080e06ff */
[----:B------:R-:W-:Y:S01]  /*10d0*/  MOV R24, 0x0 ;  /* 0x0000000000187802 */ /* 0x000fe20000000f00 */
[----:B------:R-:W0:Y:S04]  /*10e0*/  LDCU.64 UR4, c[0x4][0x20] ;  /* 0x01000400ff0477ac */ /* 0x000e280008000a00 */
[----:B------:R-:W2:Y:S01]  /*10f0*/  LDG.E.S8 R0, desc[UR6][R16.64] ;  /* 0x0000000610007981 */ /* 0x000ea2000c1e1300 */
[----:B------:R1:W3:Y:S01]  /*1100*/  LDC.64 R8, c[0x4][R24] ;  /* 0x0100000018087b82 */ /* 0x0002e20000000a00 */
[----:B------:R-:W-:Y:S02]  /*1110*/  IMAD.MOV.U32 R6, RZ, RZ, R22 ;  /* 0x000000ffff067224 */ /* 0x000fe400078e0016 */
[----:B------:R-:W-:-:S02]  /*1120*/  IMAD.MOV.U32 R7, RZ, RZ, R2 ;  /* 0x000000ffff077224 */ /* 0x000fc400078e0002 */
[----:B0-----:R-:W-:Y:S02]  /*1130*/  IMAD.U32 R4, RZ, RZ, UR4 ;  /* 0x00000004ff047e24 */ /* 0x001fe4000f8e00ff */
[----:B------:R-:W-:Y:S01]  /*1140*/  IMAD.U32 R5, RZ, RZ, UR5 ;  /* 0x00000005ff057e24 */ /* 0x000fe2000f8e00ff */
[----:B--23--:R1:W-:Y:S06]  /*1150*/  STL [R1], R0 ;  /* 0x0000000001007387 */ /* 0x00c3ec0000100800 */
[----:B------:R-:W-:-:S07]  /*1160*/  LEPC R20, `(.L_x_24) ;  /* 0x000000001014794e */ /* 0x000fce0000000000 */
[----:B-1----:R-:W-:Y:S05]  /*1170*/  CALL.ABS.NOINC R8 ;  /* 0x0000000008007343 */ /* 0x002fea0003c00000 */
.L_x_24:
        /* <DEDUP_REMOVED lines=12> */
.L_x_25:
        /* <DEDUP_REMOVED lines=12> */
.L_x_26:
        /* <DEDUP_REMOVED lines=12> */
.L_x_27:
        /* <DEDUP_REMOVED lines=12> */
.L_x_28:
        /* <DEDUP_REMOVED lines=12> */
.L_x_29:
        /* <DEDUP_REMOVED lines=12> */
.L_x_30:
        /* <DEDUP_REMOVED lines=12> */
.L_x_31:
[----:B------:R-:W-:-:S07]  /*16c0*/  VIADD R23, R23, 0x8 ;  /* 0x0000000817177836 */ /* 0x000fce0000000000 */
.L_x_23:
[----:B------:R-:W-:-:S13]  /*16d0*/  ISETP.NE.AND P0, PT, R25, RZ, PT ;  /* 0x000000ff1900720c */ /* 0x000fda0003f05270 */
        /* <DEDUP_REMOVED lines=14> */
[----:B------:R-:W-:Y:S01]  /*17c0*/  MOV R6, R22 ;  /* 0x0000001600067202 */ /* 0x000fe20000000f00 */
[----:B------:R-:W-:Y:S02]  /*17d0*/  IMAD.MOV.U32 R7, RZ, RZ, R2 ;  /* 0x000000ffff077224 */ /* 0x000fe400078e0002 */
[----:B0-----:R-:W-:-:S02]  /*17e0*/  IMAD.U32 R4, RZ, RZ, UR4 ;  /* 0x00000004ff047e24 */ /* 0x001fc4000f8e00ff */
[----:B------:R-:W-:Y:S01]  /*17f0*/  IMAD.U32 R5, RZ, RZ, UR5 ;  /* 0x00000005ff057e24 */ /* 0x000fe2000f8e00ff */
[----:B--23--:R1:W-:Y:S06]  /*1800*/  STL [R1], R0 ;  /* 0x0000000001007387 */ /* 0x00c3ec0000100800 */
[----:B------:R-:W-:-:S07]  /*1810*/  LEPC R20, `(.L_x_33) ;  /* 0x000000001014794e */ /* 0x000fce0000000000 */
[----:B-1----:R-:W-:Y:S05]  /*1820*/  CALL.ABS.NOINC R8 ;  /* 0x0000000008007343 */ /* 0x002fea0003c00000 */
.L_x_33:
        /* <DEDUP_REMOVED lines=12> */
.L_x_34:
        /* <DEDUP_REMOVED lines=12> */
.L_x_35:
        /* <DEDUP_REMOVED lines=12> */
.L_x_36:
[----:B------:R-:W-:-:S07]  /*1a70*/  VIADD R23, R23, 0x4 ;  /* 0x0000000417177836 */ /* 0x000fce0000000000 */
.L_x_32:
[----:B------:R-:W-:-:S13]  /*1a80*/  ISETP.NE.AND P0, PT, R25, RZ, PT ;  /* 0x000000ff1900720c */ /* 0x000fda0003f05270 */
[----:B------:R-:W-:Y:S05]  /*1a90*/  @!P0 BRA `(.L_x_22) ;  /* 0x0000000000608947 */ /* 0x000fea0003800000 */
[----:B------:R-:W0:Y:S01]  /*1aa0*/  LDCU.64 UR4, c[0x0][0x380] ;  /* 0x00007000ff0477ac */ /* 0x000e220008000a00 */
[----:B------:R-:W-:Y:S01]  /*1ab0*/  IMAD.MOV R25, RZ, RZ, -R25 ;  /* 0x000000ffff197224 */ /* 0x000fe200078e0a19 */
[----:B0-----:R-:W-:-:S05]  /*1ac0*/  IADD3 R16, P0, PT, R23, UR4, RZ ;  /* 0x0000000417107c10 */ /* 0x001fca000ff1e0ff */
[----:B------:R-:W-:-:S08]  /*1ad0*/  IMAD.X R17, RZ, RZ, UR5, P0 ;  /* 0x00000005ff117e24 */ /* 0x000fd000080e06ff */
.L_x_38:
[----:B------:R-:W-:Y:S02]  /*1ae0*/  R2UR UR4, R18 ;  /* 0x00000000120472ca */ /* 0x000fe400000e0000 */
[----:B------:R-:W-:-:S13]  /*1af0*/  R2UR UR5, R19 ;  /* 0x00000000130572ca */ /* 0x000fda00000e0000 */
[----:B------:R-:W2:Y:S01]  /*1b00*/  LDG.E.S8 R0, desc[UR4][R16.64] ;  /* 0x0000000410007981 */ /* 0x000ea2000c1e1300 */
[----:B------:R-:W-:Y:S01]  /*1b10*/  MOV R8, 0x0 ;  /* 0x0000000000087802 */ /* 0x000fe20000000f00 */
[----:B------:R-:W0:Y:S01]  /*1b20*/  LDCU.64 UR4, c[0x4][0x20] ;  /* 0x01000400ff0477ac */ /* 0x000e220008000a00 */
[----:B------:R-:W-:Y:S01]  /*1b30*/  VIADD R25, R25, 0x1 ;  /* 0x0000000119197836 */ /* 0x000fe20000000000 */
[----:B------:R-:W-:Y:S01]  /*1b40*/  MOV R6, R22 ;  /* 0x0000001600067202 */ /* 0x000fe20000000f00 */
[----:B------:R-:W-:Y:S02]  /*1b50*/  IMAD.MOV.U32 R7, RZ, RZ, R2 ;  /* 0x000000ffff077224 */ /* 0x000fe400078e0002 */
[----:B------:R-:W1:Y:S01]  /*1b60*/  LDC.64 R8, c[0x4][R8] ;  /* 0x0100000008087b82 */ /* 0x000e620000000a00 */
[----:B------:R-:W-:Y:S01]  /*1b70*/  ISETP.NE.AND P0, PT, R25, RZ, PT ;  /* 0x000000ff1900720c */ /* 0x000fe20003f05270 */
[----:B0-----:R-:W-:Y:S02]  /*1b80*/  IMAD.U32 R4, RZ, RZ, UR4 ;  /* 0x00000004ff047e24 */ /* 0x001fe4000f8e00ff */
[----:B------:R-:W-:Y:S01]  /*1b90*/  IMAD.U32 R5, RZ, RZ, UR5 ;  /* 0x00000005ff057e24 */ /* 0x000fe2000f8e00ff */
[----:B--2---:R0:W-:Y:S02]  /*1ba0*/  STL [R1], R0 ;  /* 0x0000000001007387 */ /* 0x0041e40000100800 */
[----:B01----:R-:W-:-:S07]  /*1bb0*/  P2R R0, PR, RZ, 0x1 ;  /* 0x00000001ff007803 */ /* 0x003fce0000000000 */
[----:B------:R-:W-:-:S07]  /*1bc0*/  LEPC R20, `(.L_x_37) ;  /* 0x000000001014794e */ /* 0x000fce0000000000 */
[----:B------:R-:W-:Y:S05]  /*1bd0*/  CALL.ABS.NOINC R8 ;  /* 0x0000000008007343 */ /* 0x000fea0003c00000 */
.L_x_37:
[----:B------:R-:W-:Y:S02]  /*1be0*/  ISETP.NE.AND P6, PT, R25, RZ, PT ;  /* 0x000000ff1900720c */ /* 0x000fe40003fc5270 */
[----:B------:R-:W-:-:S05]  /*1bf0*/  IADD3 R16, P0, PT, R16, 0x1, RZ ;  /* 0x0000000110107810 */ /* 0x000fca0007f1e0ff */
[----:B------:R-:W-:-:S06]  /*1c00*/  IMAD.X R17, RZ, RZ, R17, P0 ;  /* 0x000000ffff117224 */ /* 0x000fcc00000e0611 */
[----:B------:R-:W-:Y:S05]  /*1c10*/  @P6 BRA `(.L_x_38) ;  /* 0xfffffffc00b06947 */ /* 0x000fea000383ffff */
.L_x_22:
[----:B------:R-:W-:Y:S05]  /*1c20*/  BSYNC.RECONVERGENT B6 ;  /* 0x0000000000067941 */ /* 0x000fea0003800200 */
.L_x_3:
[----:B------:R-:W0:Y:S01]  /*1c30*/  LDC.64 R8, c[0x0][0x380] ;  /* 0x0000e000ff087b82 */ /* 0x000e220000000a00 */
[----:B------:R-:W-:Y:S01]  /*1c40*/  MOV R16, 0x0 ;  /* 0x0000000000107802 */ /* 0x000fe20000000f00 */
[----:B------:R-:W1:Y:S01]  /*1c50*/  LDCU.64 UR4, c[0x4][0x28] ;  /* 0x01000500ff0477ac */ /* 0x000e620008000a00 */
[----:B------:R-:W-:Y:S02]  /*1c60*/  IMAD.MOV.U32 R6, RZ, RZ, R22 ;  /* 0x000000ffff067224 */ /* 0x000fe400078e0016 */
[----:B------:R-:W-:-:S03]  /*1c70*/  IMAD.MOV.U32 R7, RZ, RZ, R2 ;  /* 0x000000ffff077224 */ /* 0x000fc600078e0002 */
[----:B------:R2:W3:Y:S01]  /*1c80*/  LDC.64 R10, c[0x4][R16] ;  /* 0x01000000100a7b82 */ /* 0x0004e20000000a00 */
[----:B-1----:R-:W-:Y:S02]  /*1c90*/  IMAD.U32 R4, RZ, RZ, UR4 ;  /* 0x00000004ff047e24 */ /* 0x002fe4000f8e00ff */
[----:B------:R-:W-:Y:S01]  /*1ca0*/  IMAD.U32 R5, RZ, RZ, UR5 ;  /* 0x00000005ff057e24 */ /* 0x000fe2000f8e00ff */
[----:B0-----:R2:W-:Y:S06]  /*1cb0*/  STL.64 [R1], R8 ;  /* 0x0000000801007387 */ /* 0x0015ec0000100a00 */
[----:B------:R-:W-:-:S07]  /*1cc0*/  LEPC R20, `(.L_x_39) ;  /* 0x000000001014794e */ /* 0x000fce0000000000 */
[----:B--23--:R-:W-:Y:S05]  /*1cd0*/  CALL.ABS.NOINC R10 ;  /* 0x000000000a007343 */ /* 0x00cfea0003c00000 */
.L_x_39:
[----:B------:R-:W0:Y:S01]  /*1ce0*/  LDC.64 R16, c[0x4][R16] ;  /* 0x0100000010107b82 */ /* 0x000e220000000a00 */
[----:B------:R-:W1:Y:S01]  /*1cf0*/  LDCU.64 UR4, c[0x4][0x30] ;  /* 0x01000600ff0477ac */ /* 0x000e620008000a00 */
[----:B------:R-:W-:Y:S01]  /*1d00*/  CS2R R6, SRZ ;  /* 0x0000000000067805 */ /* 0x000fe2000001ff00 */
[----:B-1----:R-:W-:Y:S02]  /*1d10*/  IMAD.U32 R4, RZ, RZ, UR4 ;  /* 0x00000004ff047e24 */ /* 0x002fe4000f8e00ff */
[----:B------:R-:W-:-:S07]  /*1d20*/  IMAD.U32 R5, RZ, RZ, UR5 ;  /* 0x00000005ff057e24 */ /* 0x000fce000f8e00ff */
[----:B------:R-:W-:-:S07]  /*1d30*/  LEPC R20, `(.L_x_40) ;  /* 0x000000001014794e */ /* 0x000fce0000000000 */
[----:B0-----:R-:W-:Y:S05]  /*1d40*/  CALL.ABS.NOINC R16 ;  /* 0x0000000010007343 */ /* 0x001fea0003c00000 */
.L_x_40:
[----:B------:R-:W-:Y:S05]  /*1d50*/  EXIT ;  /* 0x000000000000794d */ /* 0x000fea0003800000 */
.L_x_41:
[----:B------:R-:W-:-:S00]  /*1d60*/  BRA `(.L_x_41) ;  /* 0xfffffffc00fc7947 */ /* 0x000fc0000383ffff */
[----:B------:R-:W-:-:S00]  /*1d70*/  NOP ;  /* 0x0000000000007918 */ /* 0x000fc00000000000 */
        /* <DEDUP_REMOVED lines=8> */
.L_x_42:


//--------------------- .nv.global.init           --------------------------
	.section	.nv.global.init,"aw",@progbits
.nv.global.init:
	.type		$str$5,@object
	.size		$str$5,($str$3 - $str$5)
$str$5:
        /*0000*/ 	.byte	0x64, 0x6f, 0x6e, 0x65, 0x2e, 0x0a, 0x00
	.type		$str$3,@object
	.size		$str$3,($str - $str$3)
$str$3:
        /*0007*/ 	.byte	0x62, 0x75, 0x66, 0x3a, 0x20, 0x25, 0x64, 0x0a, 0x00
	.type		$str,@object
	.size		$str,($str$1 - $str)
$str:
        /*0010*/ 	.byte	0x62, 0x75, 0x66, 0x20, 0x69, 0x73, 0x20, 0x25, 0x70, 0x0a, 0x00
	.type		$str$1,@object
	.size		$str$1,($str$2 - $str$1)
$str$1:
        /*001b*/ 	.byte	0x6c, 0x65, 0x6e, 0x20, 0x69, 0x73, 0x20, 0x25, 0x64, 0x0a, 0x00
	.type		$str$2,@object
	.size		$str$2,($str$4 - $str$2)
$str$2:
        /*0026*/ 	.byte	0x62, 0x75, 0x66, 0x5b, 0x30, 0x5d, 0x20, 0x69, 0x73, 0x20, 0x25, 0x64, 0x0a, 0x00
	.type		$str$4,@object
	.size		$str$4,(.L_4 - $str$4)
$str$4:
        /*0034*/ 	.byte	0x62, 0x75, 0x66, 0x20, 0x61, 0x73, 0x20, 0x73, 0x74, 0x72, 0x69, 0x6e, 0x67, 0x3a, 0x20, 0x25
        /*0044*/ 	.byte	0x73, 0x0a, 0x00
.L_4:


//--------------------- .nv.shared.reserved.0     --------------------------
	.section	.nv.shared.reserved.0,"aw",@nobits
	.weak		__nv_reservedSMEM_offset_0_alias
	.size		__nv_reservedSMEM_offset_0_alias, 0, 64
	.other		__nv_reservedSMEM_offset_0_alias,@"STO_CUDA_RESERVED_SHARED STV_DEFAULT"
__nv_reservedSMEM_offset_0_alias:
	.zero		0
	.zero		64


//--------------------- .nv.constant0._Z9print_bufPci --------------------------
	.section	.nv.constant0._Z9print_bufPci,"a",@progbits
	.sectionflags	@""
	.align	4
.nv.constant0._Z9print_bufPci:
	.zero		908


//--------------------- SYMBOLS --------------------------

	.type		.nv.reservedSmem.offset0,@object
	.size		.nv.reservedSmem.offset0,0x4
	.type		vprintf,@function
